//
// Generated by NVIDIA NVVM Compiler
//
// Compiler Build ID: CL-36424714
// Cuda compilation tools, release 13.0, V13.0.88
// Based on NVVM 20.0.0
//

.version 9.0
.target sm_100
.address_size 64

	// .globl	_Z14shfl_sync_bflyPi
.global .align 1 .b8 _ZN34_INTERNAL_47f9c2fc_4_k_cu_034953604cuda3std3__45__cpo5beginE[1];
.global .align 1 .b8 _ZN34_INTERNAL_47f9c2fc_4_k_cu_034953604cuda3std3__45__cpo3endE[1];
.global .align 1 .b8 _ZN34_INTERNAL_47f9c2fc_4_k_cu_034953604cuda3std3__45__cpo6cbeginE[1];
.global .align 1 .b8 _ZN34_INTERNAL_47f9c2fc_4_k_cu_034953604cuda3std3__45__cpo4cendE[1];
.global .align 1 .b8 _ZN34_INTERNAL_47f9c2fc_4_k_cu_034953604cuda3std3__45__cpo6rbeginE[1];
.global .align 1 .b8 _ZN34_INTERNAL_47f9c2fc_4_k_cu_034953604cuda3std3__45__cpo4rendE[1];
.global .align 1 .b8 _ZN34_INTERNAL_47f9c2fc_4_k_cu_034953604cuda3std3__45__cpo7crbeginE[1];
.global .align 1 .b8 _ZN34_INTERNAL_47f9c2fc_4_k_cu_034953604cuda3std3__45__cpo5crendE[1];
.global .align 1 .b8 _ZN34_INTERNAL_47f9c2fc_4_k_cu_034953604cuda3std3__436_GLOBAL__N__47f9c2fc_4_k_cu_034953606ignoreE[1];
.global .align 1 .b8 _ZN34_INTERNAL_47f9c2fc_4_k_cu_034953604cuda3std3__419piecewise_constructE[1];
.global .align 1 .b8 _ZN34_INTERNAL_47f9c2fc_4_k_cu_034953604cuda3std3__48in_placeE[1];
.global .align 1 .b8 _ZN34_INTERNAL_47f9c2fc_4_k_cu_034953604cuda3std3__420unreachable_sentinelE[1];
.global .align 1 .b8 _ZN34_INTERNAL_47f9c2fc_4_k_cu_034953604cuda3std3__47nulloptE[1];
.global .align 1 .b8 _ZN34_INTERNAL_47f9c2fc_4_k_cu_034953604cuda3std3__48unexpectE[1];
.global .align 1 .b8 _ZN34_INTERNAL_47f9c2fc_4_k_cu_034953604cuda3std6ranges3__45__cpo4swapE[1];
.global .align 1 .b8 _ZN34_INTERNAL_47f9c2fc_4_k_cu_034953604cuda3std6ranges3__45__cpo9iter_moveE[1];
.global .align 1 .b8 _ZN34_INTERNAL_47f9c2fc_4_k_cu_034953604cuda3std6ranges3__45__cpo5beginE[1];
.global .align 1 .b8 _ZN34_INTERNAL_47f9c2fc_4_k_cu_034953604cuda3std6ranges3__45__cpo3endE[1];
.global .align 1 .b8 _ZN34_INTERNAL_47f9c2fc_4_k_cu_034953604cuda3std6ranges3__45__cpo6cbeginE[1];
.global .align 1 .b8 _ZN34_INTERNAL_47f9c2fc_4_k_cu_034953604cuda3std6ranges3__45__cpo4cendE[1];
.global .align 1 .b8 _ZN34_INTERNAL_47f9c2fc_4_k_cu_034953604cuda3std6ranges3__45__cpo7advanceE[1];
.global .align 1 .b8 _ZN34_INTERNAL_47f9c2fc_4_k_cu_034953604cuda3std6ranges3__45__cpo9iter_swapE[1];
.global .align 1 .b8 _ZN34_INTERNAL_47f9c2fc_4_k_cu_034953604cuda3std6ranges3__45__cpo4nextE[1];
.global .align 1 .b8 _ZN34_INTERNAL_47f9c2fc_4_k_cu_034953604cuda3std6ranges3__45__cpo4prevE[1];
.global .align 1 .b8 _ZN34_INTERNAL_47f9c2fc_4_k_cu_034953604cuda3std6ranges3__45__cpo4dataE[1];
.global .align 1 .b8 _ZN34_INTERNAL_47f9c2fc_4_k_cu_034953604cuda3std6ranges3__45__cpo5cdataE[1];
.global .align 1 .b8 _ZN34_INTERNAL_47f9c2fc_4_k_cu_034953604cuda3std6ranges3__45__cpo4sizeE[1];
.global .align 1 .b8 _ZN34_INTERNAL_47f9c2fc_4_k_cu_034953604cuda3std6ranges3__45__cpo5ssizeE[1];
.global .align 1 .b8 _ZN34_INTERNAL_47f9c2fc_4_k_cu_034953604cuda3std6ranges3__45__cpo8distanceE[1];
.global .align 1 .b8 _ZN34_INTERNAL_47f9c2fc_4_k_cu_034953606thrust24THRUST_300001_SM_1000_NS6system6detail10sequential3seqE[1];
.global .align 1 .b8 _ZN34_INTERNAL_47f9c2fc_4_k_cu_034953606thrust24THRUST_300001_SM_1000_NS12placeholders2_1E[1];
.global .align 1 .b8 _ZN34_INTERNAL_47f9c2fc_4_k_cu_034953606thrust24THRUST_300001_SM_1000_NS12placeholders2_2E[1];
.global .align 1 .b8 _ZN34_INTERNAL_47f9c2fc_4_k_cu_034953606thrust24THRUST_300001_SM_1000_NS12placeholders2_3E[1];
.global .align 1 .b8 _ZN34_INTERNAL_47f9c2fc_4_k_cu_034953606thrust24THRUST_300001_SM_1000_NS12placeholders2_4E[1];
.global .align 1 .b8 _ZN34_INTERNAL_47f9c2fc_4_k_cu_034953606thrust24THRUST_300001_SM_1000_NS12placeholders2_5E[1];
.global .align 1 .b8 _ZN34_INTERNAL_47f9c2fc_4_k_cu_034953606thrust24THRUST_300001_SM_1000_NS12placeholders2_6E[1];
.global .align 1 .b8 _ZN34_INTERNAL_47f9c2fc_4_k_cu_034953606thrust24THRUST_300001_SM_1000_NS12placeholders2_7E[1];
.global .align 1 .b8 _ZN34_INTERNAL_47f9c2fc_4_k_cu_034953606thrust24THRUST_300001_SM_1000_NS12placeholders2_8E[1];
.global .align 1 .b8 _ZN34_INTERNAL_47f9c2fc_4_k_cu_034953606thrust24THRUST_300001_SM_1000_NS12placeholders2_9E[1];
.global .align 1 .b8 _ZN34_INTERNAL_47f9c2fc_4_k_cu_034953606thrust24THRUST_300001_SM_1000_NS12placeholders3_10E[1];

.visible .entry _Z14shfl_sync_bflyPi(
	.param .u64 .ptr .align 1 _Z14shfl_sync_bflyPi_param_0
)
{
	.reg .b32 	%r<6>;
	.reg .b64 	%rd<5>;

	ld.param.u64 	%rd1, [_Z14shfl_sync_bflyPi_param_0];
	cvta.to.global.u64 	%rd2, %rd1;
	mov.u32 	%r2, %tid.x;
	mul.wide.u32 	%rd3, %r2, 4;
	add.s64 	%rd4, %rd2, %rd3;
	mov.b32 	%r3, 4;
	mov.b32 	%r4, 31;
	mov.b32 	%r5, -1431655766;
	// begin inline asm
	shfl.sync.bfly.b32 %r1, %r2, %r3, %r4, %r5;
	// end inline asm
	st.global.u32 	[%rd4], %r1;
	ret;

}
	// .globl	_Z14shfl_sync_downPi
.visible .entry _Z14shfl_sync_downPi(
	.param .u64 .ptr .align 1 _Z14shfl_sync_downPi_param_0
)
{
	.reg .b32 	%r<6>;
	.reg .b64 	%rd<5>;

	ld.param.u64 	%rd1, [_Z14shfl_sync_downPi_param_0];
	cvta.to.global.u64 	%rd2, %rd1;
	mov.u32 	%r2, %tid.x;
	mul.wide.u32 	%rd3, %r2, 4;
	add.s64 	%rd4, %rd2, %rd3;
	mov.b32 	%r3, 4;
	mov.b32 	%r4, 31;
	mov.b32 	%r5, -1431655766;
	// begin inline asm
	shfl.sync.down.b32 %r1, %r2, %r3, %r4, %r5;
	// end inline asm
	st.global.u32 	[%rd4], %r1;
	ret;

}
	// .globl	_Z12shfl_sync_upPi
.visible .entry _Z12shfl_sync_upPi(
	.param .u64 .ptr .align 1 _Z12shfl_sync_upPi_param_0
)
{
	.reg .b32 	%r<6>;
	.reg .b64 	%rd<5>;

	ld.param.u64 	%rd1, [_Z12shfl_sync_upPi_param_0];
	cvta.to.global.u64 	%rd2, %rd1;
	mov.u32 	%r2, %tid.x;
	mul.wide.u32 	%rd3, %r2, 4;
	add.s64 	%rd4, %rd2, %rd3;
	mov.b32 	%r3, 4;
	mov.b32 	%r4, 0;
	mov.b32 	%r5, -1431655766;
	// begin inline asm
	shfl.sync.up.b32 %r1, %r2, %r3, %r4, %r5;
	// end inline asm
	st.global.u32 	[%rd4], %r1;
	ret;

}
	// .globl	_Z13shfl_sync_idxPi
.visible .entry _Z13shfl_sync_idxPi(
	.param .u64 .ptr .align 1 _Z13shfl_sync_idxPi_param_0
)
{
	.reg .b32 	%r<6>;
	.reg .b64 	%rd<5>;

	ld.param.u64 	%rd1, [_Z13shfl_sync_idxPi_param_0];
	cvta.to.global.u64 	%rd2, %rd1;
	mov.u32 	%r2, %tid.x;
	mul.wide.u32 	%rd3, %r2, 4;
	add.s64 	%rd4, %rd2, %rd3;
	mov.b32 	%r3, 4;
	mov.b32 	%r4, 31;
	mov.b32 	%r5, -1431655766;
	// begin inline asm
	shfl.sync.idx.b32 %r1, %r2, %r3, %r4, %r5;
	// end inline asm
	st.global.u32 	[%rd4], %r1;
	ret;

}
	// .globl	_ZN3cub18CUB_300001_SM_10006detail11EmptyKernelIvEEvv
.visible .entry _ZN3cub18CUB_300001_SM_10006detail11EmptyKernelIvEEvv()
{


	ret;

}


// ===== COMPILED SASS (sm_100) =====

	.target	sm_100

	.elftype	@"ET_EXEC"


//--------------------- .note.nv.tkinfo           --------------------------
	.section	.note.nv.tkinfo,"",@"SHT_NOTE"
	.sectionflags	@"SHF_NOTE_NV_TKINFO"
	.tkinfo
        /*0018*/ 	.word	0x00000002
        /*0030*/ 	.string	""
        /*0030*/ 	.string	"ptxas"
        /*0030*/ 	.string	"Cuda compilation tools, release 13.0, V13.0.88"
        /*0030*/ 	.string	"Build cuda_13.0.r13.0/compiler.36424714_0"
        /*0030*/ 	.string	"-arch sm_100 -m 64 "



//--------------------- .note.nv.cuinfo           --------------------------
	.section	.note.nv.cuinfo,"",@"SHT_NOTE"
	.sectionflags	@"SHF_NOTE_NV_CUINFO"
        /*0018*/ 	.short	0x0002
        /*001a*/ 	.short	0x0064
        /*001c*/ 	.short	0x0082
	.zero		2


//--------------------- .nv.info                  --------------------------
	.section	.nv.info,"",@"SHT_CUDA_INFO"
	.align	4


	//----- nvinfo : EIATTR_REGCOUNT
	.align		4
        /*0000*/ 	.byte	0x04, 0x2f
        /*0002*/ 	.short	(.L_41 - .L_40)
	.align		4
.L_40:
        /*0004*/ 	.word	index@(_Z14shfl_sync_bflyPi)
        /*0008*/ 	.word	0x0000000a


	//----- nvinfo : EIATTR_FRAME_SIZE
	.align		4
.L_41:
        /*000c*/ 	.byte	0x04, 0x11
        /*000e*/ 	.short	(.L_43 - .L_42)
	.align		4
.L_42:
        /*0010*/ 	.word	index@(_Z14shfl_sync_bflyPi)
        /*0014*/ 	.word	0x00000000


	//----- nvinfo : EIATTR_REGCOUNT
	.align		4
.L_43:
        /*0018*/ 	.byte	0x04, 0x2f
        /*001a*/ 	.short	(.L_45 - .L_44)
	.align		4
.L_44:
        /*001c*/ 	.word	index@(_Z14shfl_sync_downPi)
        /*0020*/ 	.word	0x0000000a


	//----- nvinfo : EIATTR_FRAME_SIZE
	.align		4
.L_45:
        /*0024*/ 	.byte	0x04, 0x11
        /*0026*/ 	.short	(.L_47 - .L_46)
	.align		4
.L_46:
        /*0028*/ 	.word	index@(_Z14shfl_sync_downPi)
        /*002c*/ 	.word	0x00000000


	//----- nvinfo : EIATTR_REGCOUNT
	.align		4
.L_47:
        /*0030*/ 	.byte	0x04, 0x2f
        /*0032*/ 	.short	(.L_49 - .L_48)
	.align		4
.L_48:
        /*0034*/ 	.word	index@(_Z12shfl_sync_upPi)
        /*0038*/ 	.word	0x0000000a


	//----- nvinfo : EIATTR_FRAME_SIZE
	.align		4
.L_49:
        /*003c*/ 	.byte	0x04, 0x11
        /*003e*/ 	.short	(.L_51 - .L_50)
	.align		4
.L_50:
        /*0040*/ 	.word	index@(_Z12shfl_sync_upPi)
        /*0044*/ 	.word	0x00000000


	//----- nvinfo : EIATTR_REGCOUNT
	.align		4
.L_51:
        /*0048*/ 	.byte	0x04, 0x2f
        /*004a*/ 	.short	(.L_53 - .L_52)
	.align		4
.L_52:
        /*004c*/ 	.word	index@(_Z13shfl_sync_idxPi)
        /*0050*/ 	.word	0x0000000a


	//----- nvinfo : EIATTR_FRAME_SIZE
	.align		4
.L_53:
        /*0054*/ 	.byte	0x04, 0x11
        /*0056*/ 	.short	(.L_55 - .L_54)
	.align		4
.L_54:
        /*0058*/ 	.word	index@(_Z13shfl_sync_idxPi)
        /*005c*/ 	.word	0x00000000


	//----- nvinfo : EIATTR_REGCOUNT
	.align		4
.L_55:
        /*0060*/ 	.byte	0x04, 0x2f
        /*0062*/ 	.short	(.L_57 - .L_56)
	.align		4
.L_56:
        /*0064*/ 	.word	index@(_ZN3cub18CUB_300001_SM_10006detail11EmptyKernelIvEEvv)
        /*0068*/ 	.word	0x00000004


	//----- nvinfo : EIATTR_FRAME_SIZE
	.align		4
.L_57:
        /*006c*/ 	.byte	0x04, 0x11
        /*006e*/ 	.short	(.L_59 - .L_58)
	.align		4
.L_58:
        /*0070*/ 	.word	index@(_ZN3cub18CUB_300001_SM_10006detail11EmptyKernelIvEEvv)
        /*0074*/ 	.word	0x00000000


	//----- nvinfo : EIATTR_MIN_STACK_SIZE
	.align		4
.L_59:
        /*0078*/ 	.byte	0x04, 0x12
        /*007a*/ 	.short	(.L_61 - .L_60)
	.align		4
.L_60:
        /*007c*/ 	.word	index@(_ZN3cub18CUB_300001_SM_10006detail11EmptyKernelIvEEvv)
        /*0080*/ 	.word	0x00000000


	//----- nvinfo : EIATTR_MIN_STACK_SIZE
	.align		4
.L_61:
        /*0084*/ 	.byte	0x04, 0x12
        /*0086*/ 	.short	(.L_63 - .L_62)
	.align		4
.L_62:
        /*0088*/ 	.word	index@(_Z13shfl_sync_idxPi)
        /*008c*/ 	.word	0x00000000


	//----- nvinfo : EIATTR_MIN_STACK_SIZE
	.align		4
.L_63:
        /*0090*/ 	.byte	0x04, 0x12
        /*0092*/ 	.short	(.L_65 - .L_64)
	.align		4
.L_64:
        /*0094*/ 	.word	index@(_Z12shfl_sync_upPi)
        /*0098*/ 	.word	0x00000000


	//----- nvinfo : EIATTR_MIN_STACK_SIZE
	.align		4
.L_65:
        /*009c*/ 	.byte	0x04, 0x12
        /*009e*/ 	.short	(.L_67 - .L_66)
	.align		4
.L_66:
        /*00a0*/ 	.word	index@(_Z14shfl_sync_downPi)
        /*00a4*/ 	.word	0x00000000


	//----- nvinfo : EIATTR_MIN_STACK_SIZE
	.align		4
.L_67:
        /*00a8*/ 	.byte	0x04, 0x12
        /*00aa*/ 	.short	(.L_69 - .L_68)
	.align		4
.L_68:
        /*00ac*/ 	.word	index@(_Z14shfl_sync_bflyPi)
        /*00b0*/ 	.word	0x00000000
.L_69:


//--------------------- .nv.compat                --------------------------
	.section	.nv.compat,"",@"SHT_CUDA_COMPAT_INFO"
	.align	4
        /*0000*/ 	.byte	0x02, 0x09, 0x00, 0x00, 0x02, 0x02, 0x01, 0x00, 0x02, 0x05, 0x05, 0x00, 0x03, 0x07, 0x01, 0x01
        /*0010*/ 	.byte	0x02, 0x03, 0x00, 0x00, 0x02, 0x06, 0x01, 0x00, 0x04, 0x0b, 0x08, 0x00, 0x09, 0x00, 0x00, 0x00
        /*0020*/ 	.byte	0x00, 0x00, 0x00, 0x00


//--------------------- .nv.info._ZN3cub18CUB_300001_SM_10006detail11EmptyKernelIvEEvv --------------------------
	.section	.nv.info._ZN3cub18CUB_300001_SM_10006detail11EmptyKernelIvEEvv,"",@"SHT_CUDA_INFO"
	.sectionflags	@""
	.align	4


	//----- nvinfo : EIATTR_CUDA_API_VERSION
	.align		4
        /*0000*/ 	.byte	0x04, 0x37
        /*0002*/ 	.short	(.L_71 - .L_70)
.L_70:
        /*0004*/ 	.word	0x00000082


	//----- nvinfo : EIATTR_SPARSE_MMA_MASK
	.align		4
.L_71:
        /*0008*/ 	.byte	0x03, 0x50
        /*000a*/ 	.short	0x0000


	//----- nvinfo : EIATTR_MAXREG_COUNT
	.align		4
        /*000c*/ 	.byte	0x03, 0x1b
        /*000e*/ 	.short	0x00ff


	//----- nvinfo : EIATTR_MERCURY_ISA_VERSION
	.align		4
        /*0010*/ 	.byte	0x03, 0x5f
        /*0012*/ 	.short	0x0101


	//----- nvinfo : EIATTR_VRC_CTA_INIT_COUNT
	.align		4
        /*0014*/ 	.byte	0x02, 0x4a
	.zero		1
	.zero		1


	//----- nvinfo : EIATTR_EXIT_INSTR_OFFSETS
	.align		4
        /*0018*/ 	.byte	0x04, 0x1c
        /*001a*/ 	.short	(.L_73 - .L_72)


	//   ....[0]....
.L_72:
        /*001c*/ 	.word	0x00000010


	//----- nvinfo : EIATTR_SW_WAR
	.align		4
.L_73:
        /*0020*/ 	.byte	0x04, 0x36
        /*0022*/ 	.short	(.L_75 - .L_74)
.L_74:
        /*0024*/ 	.word	0x00000008
.L_75:


//--------------------- .nv.info._Z13shfl_sync_idxPi --------------------------
	.section	.nv.info._Z13shfl_sync_idxPi,"",@"SHT_CUDA_INFO"
	.sectionflags	@""
	.align	4


	//----- nvinfo : EIATTR_CUDA_API_VERSION
	.align		4
        /*0000*/ 	.byte	0x04, 0x37
        /*0002*/ 	.short	(.L_77 - .L_76)
.L_76:
        /*0004*/ 	.word	0x00000082


	//----- nvinfo : EIATTR_KPARAM_INFO
	.align		4
.L_77:
        /*0008*/ 	.byte	0x04, 0x17
        /*000a*/ 	.short	(.L_79 - .L_78)
.L_78:
        /*000c*/ 	.word	0x00000000
        /*0010*/ 	.short	0x0000
        /*0012*/ 	.short	0x0000
        /*0014*/ 	.byte	0x00, 0xf5, 0x21, 0x00


	//----- nvinfo : EIATTR_SPARSE_MMA_MASK
	.align		4
.L_79:
        /*0018*/ 	.byte	0x03, 0x50
        /*001a*/ 	.short	0x0000


	//----- nvinfo : EIATTR_MAXREG_COUNT
	.align		4
        /*001c*/ 	.byte	0x03, 0x1b
        /*001e*/ 	.short	0x00ff


	//----- nvinfo : EIATTR_MERCURY_ISA_VERSION
	.align		4
        /*0020*/ 	.byte	0x03, 0x5f
        /*0022*/ 	.short	0x0101


	//----- nvinfo : EIATTR_COOP_GROUP_MASK_REGIDS
	.align		4
        /*0024*/ 	.byte	0x04, 0x29
        /*0026*/ 	.short	(.L_81 - .L_80)


	//   ....[0]....
.L_80:
        /*0028*/ 	.word	0x05000000


	//----- nvinfo : EIATTR_COOP_GROUP_INSTR_OFFSETS
	.align		4
.L_81:
        /*002c*/ 	.byte	0x04, 0x28
        /*002e*/ 	.short	(.L_83 - .L_82)


	//   ....[0]....
.L_82:
        /*0030*/ 	.word	0x00000050


	//----- nvinfo : EIATTR_VRC_CTA_INIT_COUNT
	.align		4
.L_83:
        /*0034*/ 	.byte	0x02, 0x4a
	.zero		1
	.zero		1


	//----- nvinfo : EIATTR_EXIT_INSTR_OFFSETS
	.align		4
        /*0038*/ 	.byte	0x04, 0x1c
        /*003a*/ 	.short	(.L_85 - .L_84)


	//   ....[0]....
.L_84:
        /*003c*/ 	.word	0x00000080


	//----- nvinfo : EIATTR_CBANK_PARAM_SIZE
	.align		4
.L_85:
        /*0040*/ 	.byte	0x03, 0x19
        /*0042*/ 	.short	0x0008


	//----- nvinfo : EIATTR_PARAM_CBANK
	.align		4
        /*0044*/ 	.byte	0x04, 0x0a
        /*0046*/ 	.short	(.L_87 - .L_86)
	.align		4
.L_86:
        /*0048*/ 	.word	index@(.nv.constant0._Z13shfl_sync_idxPi)
        /*004c*/ 	.short	0x0380
        /*004e*/ 	.short	0x0008


	//----- nvinfo : EIATTR_SW_WAR
	.align		4
.L_87:
        /*0050*/ 	.byte	0x04, 0x36
        /*0052*/ 	.short	(.L_89 - .L_88)
.L_88:
        /*0054*/ 	.word	0x00000008
.L_89:


//--------------------- .nv.info._Z12shfl_sync_upPi --------------------------
	.section	.nv.info._Z12shfl_sync_upPi,"",@"SHT_CUDA_INFO"
	.sectionflags	@""
	.align	4


	//----- nvinfo : EIATTR_CUDA_API_VERSION
	.align		4
        /*0000*/ 	.byte	0x04, 0x37
        /*0002*/ 	.short	(.L_91 - .L_90)
.L_90:
        /*0004*/ 	.word	0x00000082


	//----- nvinfo : EIATTR_KPARAM_INFO
	.align		4
.L_91:
        /*0008*/ 	.byte	0x04, 0x17
        /*000a*/ 	.short	(.L_93 - .L_92)
.L_92:
        /*000c*/ 	.word	0x00000000
        /*0010*/ 	.short	0x0000
        /*0012*/ 	.short	0x0000
        /*0014*/ 	.byte	0x00, 0xf5, 0x21, 0x00


	//----- nvinfo : EIATTR_SPARSE_MMA_MASK
	.align		4
.L_93:
        /*0018*/ 	.byte	0x03, 0x50
        /*001a*/ 	.short	0x0000


	//----- nvinfo : EIATTR_MAXREG_COUNT
	.align		4
        /*001c*/ 	.byte	0x03, 0x1b
        /*001e*/ 	.short	0x00ff


	//----- nvinfo : EIATTR_MERCURY_ISA_VERSION
	.align		4
        /*0020*/ 	.byte	0x03, 0x5f
        /*0022*/ 	.short	0x0101


	//----- nvinfo : EIATTR_COOP_GROUP_MASK_REGIDS
	.align		4
        /*0024*/ 	.byte	0x04, 0x29
        /*0026*/ 	.short	(.L_95 - .L_94)


	//   ....[0]....
.L_94:
        /*0028*/ 	.word	0x05000000


	//----- nvinfo : EIATTR_COOP_GROUP_INSTR_OFFSETS
	.align		4
.L_95:
        /*002c*/ 	.byte	0x04, 0x28
        /*002e*/ 	.short	(.L_97 - .L_96)


	//   ....[0]....
.L_96:
        /*0030*/ 	.word	0x00000050


	//----- nvinfo : EIATTR_VRC_CTA_INIT_COUNT
	.align		4
.L_97:
        /*0034*/ 	.byte	0x02, 0x4a
	.zero		1
	.zero		1


	//----- nvinfo : EIATTR_EXIT_INSTR_OFFSETS
	.align		4
        /*0038*/ 	.byte	0x04, 0x1c
        /*003a*/ 	.short	(.L_99 - .L_98)


	//   ....[0]....
.L_98:
        /*003c*/ 	.word	0x00000080


	//----- nvinfo : EIATTR_CBANK_PARAM_SIZE
	.align		4
.L_99:
        /*0040*/ 	.byte	0x03, 0x19
        /*0042*/ 	.short	0x0008


	//----- nvinfo : EIATTR_PARAM_CBANK
	.align		4
        /*0044*/ 	.byte	0x04, 0x0a
        /*0046*/ 	.short	(.L_101 - .L_100)
	.align		4
.L_100:
        /*0048*/ 	.word	index@(.nv.constant0._Z12shfl_sync_upPi)
        /*004c*/ 	.short	0x0380
        /*004e*/ 	.short	0x0008


	//----- nvinfo : EIATTR_SW_WAR
	.align		4
.L_101:
        /*0050*/ 	.byte	0x04, 0x36
        /*0052*/ 	.short	(.L_103 - .L_102)
.L_102:
        /*0054*/ 	.word	0x00000008
.L_103:


//--------------------- .nv.info._Z14shfl_sync_downPi --------------------------
	.section	.nv.info._Z14shfl_sync_downPi,"",@"SHT_CUDA_INFO"
	.sectionflags	@""
	.align	4


	//----- nvinfo : EIATTR_CUDA_API_VERSION
	.align		4
        /*0000*/ 	.byte	0x04, 0x37
        /*0002*/ 	.short	(.L_105 - .L_104)
.L_104:
        /*0004*/ 	.word	0x00000082


	//----- nvinfo : EIATTR_KPARAM_INFO
	.align		4
.L_105:
        /*0008*/ 	.byte	0x04, 0x17
        /*000a*/ 	.short	(.L_107 - .L_106)
.L_106:
        /*000c*/ 	.word	0x00000000
        /*0010*/ 	.short	0x0000
        /*0012*/ 	.short	0x0000
        /*0014*/ 	.byte	0x00, 0xf5, 0x21, 0x00


	//----- nvinfo : EIATTR_SPARSE_MMA_MASK
	.align		4
.L_107:
        /*0018*/ 	.byte	0x03, 0x50
        /*001a*/ 	.short	0x0000


	//----- nvinfo : EIATTR_MAXREG_COUNT
	.align		4
        /*001c*/ 	.byte	0x03, 0x1b
        /*001e*/ 	.short	0x00ff


	//----- nvinfo : EIATTR_MERCURY_ISA_VERSION
	.align		4
        /*0020*/ 	.byte	0x03, 0x5f
        /*0022*/ 	.short	0x0101


	//----- nvinfo : EIATTR_COOP_GROUP_MASK_REGIDS
	.align		4
        /*0024*/ 	.byte	0x04, 0x29
        /*0026*/ 	.short	(.L_109 - .L_108)


	//   ....[0]....
.L_108:
        /*0028*/ 	.word	0x05000000


	//----- nvinfo : EIATTR_COOP_GROUP_INSTR_OFFSETS
	.align		4
.L_109:
        /*002c*/ 	.byte	0x04, 0x28
        /*002e*/ 	.short	(.L_111 - .L_110)


	//   ....[0]....
.L_110:
        /*0030*/ 	.word	0x00000050


	//----- nvinfo : EIATTR_VRC_CTA_INIT_COUNT
	.align		4
.L_111:
        /*0034*/ 	.byte	0x02, 0x4a
	.zero		1
	.zero		1


	//----- nvinfo : EIATTR_EXIT_INSTR_OFFSETS
	.align		4
        /*0038*/ 	.byte	0x04, 0x1c
        /*003a*/ 	.short	(.L_113 - .L_112)


	//   ....[0]....
.L_112:
        /*003c*/ 	.word	0x00000080


	//----- nvinfo : EIATTR_CBANK_PARAM_SIZE
	.align		4
.L_113:
        /*0040*/ 	.byte	0x03, 0x19
        /*0042*/ 	.short	0x0008


	//----- nvinfo : EIATTR_PARAM_CBANK
	.align		4
        /*0044*/ 	.byte	0x04, 0x0a
        /*0046*/ 	.short	(.L_115 - .L_114)
	.align		4
.L_114:
        /*0048*/ 	.word	index@(.nv.constant0._Z14shfl_sync_downPi)
        /*004c*/ 	.short	0x0380
        /*004e*/ 	.short	0x0008


	//----- nvinfo : EIATTR_SW_WAR
	.align		4
.L_115:
        /*0050*/ 	.byte	0x04, 0x36
        /*0052*/ 	.short	(.L_117 - .L_116)
.L_116:
        /*0054*/ 	.word	0x00000008
.L_117:


//--------------------- .nv.info._Z14shfl_sync_bflyPi --------------------------
	.section	.nv.info._Z14shfl_sync_bflyPi,"",@"SHT_CUDA_INFO"
	.sectionflags	@""
	.align	4


	//----- nvinfo : EIATTR_CUDA_API_VERSION
	.align		4
        /*0000*/ 	.byte	0x04, 0x37
        /*0002*/ 	.short	(.L_119 - .L_118)
.L_118:
        /*0004*/ 	.word	0x00000082


	//----- nvinfo : EIATTR_KPARAM_INFO
	.align		4
.L_119:
        /*0008*/ 	.byte	0x04, 0x17
        /*000a*/ 	.short	(.L_121 - .L_120)
.L_120:
        /*000c*/ 	.word	0x00000000
        /*0010*/ 	.short	0x0000
        /*0012*/ 	.short	0x0000
        /*0014*/ 	.byte	0x00, 0xf5, 0x21, 0x00


	//----- nvinfo : EIATTR_SPARSE_MMA_MASK
	.align		4
.L_121:
        /*0018*/ 	.byte	0x03, 0x50
        /*001a*/ 	.short	0x0000


	//----- nvinfo : EIATTR_MAXREG_COUNT
	.align		4
        /*001c*/ 	.byte	0x03, 0x1b
        /*001e*/ 	.short	0x00ff


	//----- nvinfo : EIATTR_MERCURY_ISA_VERSION
	.align		4
        /*0020*/ 	.byte	0x03, 0x5f
        /*0022*/ 	.short	0x0101


	//----- nvinfo : EIATTR_COOP_GROUP_MASK_REGIDS
	.align		4
        /*0024*/ 	.byte	0x04, 0x29
        /*0026*/ 	.short	(.L_123 - .L_122)


	//   ....[0]....
.L_122:
        /*0028*/ 	.word	0x05000000


	//----- nvinfo : EIATTR_COOP_GROUP_INSTR_OFFSETS
	.align		4
.L_123:
        /*002c*/ 	.byte	0x04, 0x28
        /*002e*/ 	.short	(.L_125 - .L_124)


	//   ....[0]....
.L_124:
        /*0030*/ 	.word	0x00000050


	//----- nvinfo : EIATTR_VRC_CTA_INIT_COUNT
	.align		4
.L_125:
        /*0034*/ 	.byte	0x02, 0x4a
	.zero		1
	.zero		1


	//----- nvinfo : EIATTR_EXIT_INSTR_OFFSETS
	.align		4
        /*0038*/ 	.byte	0x04, 0x1c
        /*003a*/ 	.short	(.L_127 - .L_126)


	//   ....[0]....
.L_126:
        /*003c*/ 	.word	0x00000080


	//----- nvinfo : EIATTR_CBANK_PARAM_SIZE
	.align		4
.L_127:
        /*0040*/ 	.byte	0x03, 0x19
        /*0042*/ 	.short	0x0008


	//----- nvinfo : EIATTR_PARAM_CBANK
	.align		4
        /*0044*/ 	.byte	0x04, 0x0a
        /*0046*/ 	.short	(.L_129 - .L_128)
	.align		4
.L_128:
        /*0048*/ 	.word	index@(.nv.constant0._Z14shfl_sync_bflyPi)
        /*004c*/ 	.short	0x0380
        /*004e*/ 	.short	0x0008


	//----- nvinfo : EIATTR_SW_WAR
	.align		4
.L_129:
        /*0050*/ 	.byte	0x04, 0x36
        /*0052*/ 	.short	(.L_131 - .L_130)
.L_130:
        /*0054*/ 	.word	0x00000008
.L_131:


//--------------------- .nv.callgraph             --------------------------
	.section	.nv.callgraph,"",@"SHT_CUDA_CALLGRAPH"
	.align	4
	.sectionentsize	8
	.align		4
        /*0000*/ 	.word	0x00000000
	.align		4
        /*0004*/ 	.word	0xffffffff
	.align		4
        /*0008*/ 	.word	0x00000000
	.align		4
        /*000c*/ 	.word	0xfffffffe
	.align		4
        /*0010*/ 	.word	0x00000000
	.align		4
        /*0014*/ 	.word	0xfffffffd
	.align		4
        /*0018*/ 	.word	0x00000000
	.align		4
        /*001c*/ 	.word	0xfffffffc


//--------------------- .nv.constant4             --------------------------
	.section	.nv.constant4,"a",@progbits
	.align	8
	.align		8
.nv.constant4:
        /*0000*/ 	.dword	_ZN34_INTERNAL_47f9c2fc_4_k_cu_034953604cuda3std3__45__cpo5beginE
	.align		8
        /*0008*/ 	.dword	_ZN34_INTERNAL_47f9c2fc_4_k_cu_034953604cuda3std3__45__cpo3endE
	.align		8
        /*0010*/ 	.dword	_ZN34_INTERNAL_47f9c2fc_4_k_cu_034953604cuda3std3__45__cpo6cbeginE
	.align		8
        /*0018*/ 	.dword	_ZN34_INTERNAL_47f9c2fc_4_k_cu_034953604cuda3std3__45__cpo4cendE
	.align		8
        /*0020*/ 	.dword	_ZN34_INTERNAL_47f9c2fc_4_k_cu_034953604cuda3std3__45__cpo6rbeginE
	.align		8
        /*0028*/ 	.dword	_ZN34_INTERNAL_47f9c2fc_4_k_cu_034953604cuda3std3__45__cpo4rendE
	.align		8
        /*0030*/ 	.dword	_ZN34_INTERNAL_47f9c2fc_4_k_cu_034953604cuda3std3__45__cpo7crbeginE
	.align		8
        /*0038*/ 	.dword	_ZN34_INTERNAL_47f9c2fc_4_k_cu_034953604cuda3std3__45__cpo5crendE
	.align		8
        /*0040*/ 	.dword	_ZN34_INTERNAL_47f9c2fc_4_k_cu_034953604cuda3std3__436_GLOBAL__N__47f9c2fc_4_k_cu_034953606ignoreE
	.align		8
        /*0048*/ 	.dword	_ZN34_INTERNAL_47f9c2fc_4_k_cu_034953604cuda3std3__419piecewise_constructE
	.align		8
        /*0050*/ 	.dword	_ZN34_INTERNAL_47f9c2fc_4_k_cu_034953604cuda3std3__48in_placeE
	.align		8
        /*0058*/ 	.dword	_ZN34_INTERNAL_47f9c2fc_4_k_cu_034953604cuda3std3__420unreachable_sentinelE
	.align		8
        /*0060*/ 	.dword	_ZN34_INTERNAL_47f9c2fc_4_k_cu_034953604cuda3std3__47nulloptE
	.align		8
        /*0068*/ 	.dword	_ZN34_INTERNAL_47f9c2fc_4_k_cu_034953604cuda3std3__48unexpectE
	.align		8
        /*0070*/ 	.dword	_ZN34_INTERNAL_47f9c2fc_4_k_cu_034953604cuda3std6ranges3__45__cpo4swapE
	.align		8
        /*0078*/ 	.dword	_ZN34_INTERNAL_47f9c2fc_4_k_cu_034953604cuda3std6ranges3__45__cpo9iter_moveE
	.align		8
        /*0080*/ 	.dword	_ZN34_INTERNAL_47f9c2fc_4_k_cu_034953604cuda3std6ranges3__45__cpo5beginE
	.align		8
        /*0088*/ 	.dword	_ZN34_INTERNAL_47f9c2fc_4_k_cu_034953604cuda3std6ranges3__45__cpo3endE
	.align		8
        /*0090*/ 	.dword	_ZN34_INTERNAL_47f9c2fc_4_k_cu_034953604cuda3std6ranges3__45__cpo6cbeginE
	.align		8
        /*0098*/ 	.dword	_ZN34_INTERNAL_47f9c2fc_4_k_cu_034953604cuda3std6ranges3__45__cpo4cendE
	.align		8
        /*00a0*/ 	.dword	_ZN34_INTERNAL_47f9c2fc_4_k_cu_034953604cuda3std6ranges3__45__cpo7advanceE
	.align		8
        /*00a8*/ 	.dword	_ZN34_INTERNAL_47f9c2fc_4_k_cu_034953604cuda3std6ranges3__45__cpo9iter_swapE
	.align		8
        /*00b0*/ 	.dword	_ZN34_INTERNAL_47f9c2fc_4_k_cu_034953604cuda3std6ranges3__45__cpo4nextE
	.align		8
        /*00b8*/ 	.dword	_ZN34_INTERNAL_47f9c2fc_4_k_cu_034953604cuda3std6ranges3__45__cpo4prevE
	.align		8
        /*00c0*/ 	.dword	_ZN34_INTERNAL_47f9c2fc_4_k_cu_034953604cuda3std6ranges3__45__cpo4dataE
	.align		8
        /*00c8*/ 	.dword	_ZN34_INTERNAL_47f9c2fc_4_k_cu_034953604cuda3std6ranges3__45__cpo5cdataE
	.align		8
        /*00d0*/ 	.dword	_ZN34_INTERNAL_47f9c2fc_4_k_cu_034953604cuda3std6ranges3__45__cpo4sizeE
	.align		8
        /*00d8*/ 	.dword	_ZN34_INTERNAL_47f9c2fc_4_k_cu_034953604cuda3std6ranges3__45__cpo5ssizeE
	.align		8
        /*00e0*/ 	.dword	_ZN34_INTERNAL_47f9c2fc_4_k_cu_034953604cuda3std6ranges3__45__cpo8distanceE
	.align		8
        /*00e8*/ 	.dword	_ZN34_INTERNAL_47f9c2fc_4_k_cu_034953606thrust24THRUST_300001_SM_1000_NS6system6detail10sequential3seqE
	.align		8
        /*00f0*/ 	.dword	_ZN34_INTERNAL_47f9c2fc_4_k_cu_034953606thrust24THRUST_300001_SM_1000_NS12placeholders2_1E
	.align		8
        /*00f8*/ 	.dword	_ZN34_INTERNAL_47f9c2fc_4_k_cu_034953606thrust24THRUST_300001_SM_1000_NS12placeholders2_2E
	.align		8
        /*0100*/ 	.dword	_ZN34_INTERNAL_47f9c2fc_4_k_cu_034953606thrust24THRUST_300001_SM_1000_NS12placeholders2_3E
	.align		8
        /*0108*/ 	.dword	_ZN34_INTERNAL_47f9c2fc_4_k_cu_034953606thrust24THRUST_300001_SM_1000_NS12placeholders2_4E
	.align		8
        /*0110*/ 	.dword	_ZN34_INTERNAL_47f9c2fc_4_k_cu_034953606thrust24THRUST_300001_SM_1000_NS12placeholders2_5E
	.align		8
        /*0118*/ 	.dword	_ZN34_INTERNAL_47f9c2fc_4_k_cu_034953606thrust24THRUST_300001_SM_1000_NS12placeholders2_6E
	.align		8
        /*0120*/ 	.dword	_ZN34_INTERNAL_47f9c2fc_4_k_cu_034953606thrust24THRUST_300001_SM_1000_NS12placeholders2_7E
	.align		8
        /*0128*/ 	.dword	_ZN34_INTERNAL_47f9c2fc_4_k_cu_034953606thrust24THRUST_300001_SM_1000_NS12placeholders2_8E
	.align		8
        /*0130*/ 	.dword	_ZN34_INTERNAL_47f9c2fc_4_k_cu_034953606thrust24THRUST_300001_SM_1000_NS12placeholders2_9E
	.align		8
        /*0138*/ 	.dword	_ZN34_INTERNAL_47f9c2fc_4_k_cu_034953606thrust24THRUST_300001_SM_1000_NS12placeholders3_10E


//--------------------- .text._ZN3cub18CUB_300001_SM_10006detail11EmptyKernelIvEEvv --------------------------
	.section	.text._ZN3cub18CUB_300001_SM_10006detail11EmptyKernelIvEEvv,"ax",@progbits
	.align	128
        .global         _ZN3cub18CUB_300001_SM_10006detail11EmptyKernelIvEEvv
        .type           _ZN3cub18CUB_300001_SM_10006detail11EmptyKernelIvEEvv,@function
        .size           _ZN3cub18CUB_300001_SM_10006detail11EmptyKernelIvEEvv,(.L_x_5 - _ZN3cub18CUB_300001_SM_10006detail11EmptyKernelIvEEvv)
        .other          _ZN3cub18CUB_300001_SM_10006detail11EmptyKernelIvEEvv,@"STO_CUDA_ENTRY STV_DEFAULT"
_ZN3cub18CUB_300001_SM_10006detail11EmptyKernelIvEEvv:
.text._ZN3cub18CUB_300001_SM_10006detail11EmptyKernelIvEEvv:
[----:B------:R-:W-:Y:S01]  /*0000*/  LDC R1, c[0x0][0x37c] ;  /* 0x0000df00ff017b82 */ /* 0x000fe20000000800 */
[----:B------:R-:W-:Y:S05]  /*0010*/  EXIT ;  /* 0x000000000000794d */ /* 0x000fea0003800000 */
.L_x_0:
[----:B------:R-:W-:-:S00]  /*0020*/  BRA `(.L_x_0) ;  /* 0xfffffffc00fc7947 */ /* 0x000fc0000383ffff */
[----:B------:R-:W-:-:S00]  /*0030*/  NOP ;  /* 0x0000000000007918 */ /* 0x000fc00000000000 */
        /* <DEDUP_REMOVED lines=12> */
.L_x_5:


//--------------------- .text._Z13shfl_sync_idxPi --------------------------
	.section	.text._Z13shfl_sync_idxPi,"ax",@progbits
	.align	128
        .global         _Z13shfl_sync_idxPi
        .type           _Z13shfl_sync_idxPi,@function
        .size           _Z13shfl_sync_idxPi,(.L_x_6 - _Z13shfl_sync_idxPi)
        .other          _Z13shfl_sync_idxPi,@"STO_CUDA_ENTRY STV_DEFAULT"
_Z13shfl_sync_idxPi:
.text._Z13shfl_sync_idxPi:
[----:B------:R-:W-:Y:S01]  /*0000*/  LDC R1, c[0x0][0x37c] ;  /* 0x0000df00ff017b82 */ /* 0x000fe20000000800 */
[----:B------:R-:W0:Y:S01]  /*0010*/  S2R R7, SR_TID.X ;  /* 0x0000000000077919 */ /* 0x000e220000002100 */
[----:B------:R-:W-:-:S06]  /*0020*/  HFMA2 R0, -RZ, RZ, -0.05206298828125, -0.05206298828125 ;  /* 0xaaaaaaaaff007431 */ /* 0x000fcc00000001ff */
[----:B------:R-:W1:Y:S01]  /*0030*/  LDC.64 R2, c[0x0][0x380] ;  /* 0x0000e000ff027b82 */ /* 0x000e620000000a00 */
[----:B------:R-:W2:Y:S01]  /*0040*/  LDCU.64 UR4, c[0x0][0x358] ;  /* 0x00006b00ff0477ac */ /* 0x000ea20008000a00 */
[----:B0-----:R-:W2:Y:S01]  /*0050*/  SHFL.IDX PT, R5, R7, 0x4, 0x1f ;  /* 0x00801f0007057f89 */ /* 0x001ea200000e0000 */
[----:B-1----:R-:W-:-:S05]  /*0060*/  IMAD.WIDE.U32 R2, R7, 0x4, R2 ;  /* 0x0000000407027825 */ /* 0x002fca00078e0002 */
[----:B--2---:R-:W-:Y:S01]  /*0070*/  STG.E desc[UR4][R2.64], R5 ;  /* 0x0000000502007986 */ /* 0x004fe2000c101904 */
[----:B------:R-:W-:Y:S05]  /*0080*/  EXIT ;  /* 0x000000000000794d */ /* 0x000fea0003800000 */
.L_x_1:
        /* <DEDUP_REMOVED lines=15> */
.L_x_6:


//--------------------- .text._Z12shfl_sync_upPi  --------------------------
	.section	.text._Z12shfl_sync_upPi,"ax",@progbits
	.align	128
        .global         _Z12shfl_sync_upPi
        .type           _Z12shfl_sync_upPi,@function
        .size           _Z12shfl_sync_upPi,(.L_x_7 - _Z12shfl_sync_upPi)
        .other          _Z12shfl_sync_upPi,@"STO_CUDA_ENTRY STV_DEFAULT"
_Z12shfl_sync_upPi:
.text._Z12shfl_sync_upPi:
[----:B------:R-:W-:Y:S01]  /*0000*/  LDC R1, c[0x0][0x37c] ;  /* 0x0000df00ff017b82 */ /* 0x000fe20000000800 */
[----:B------:R-:W0:Y:S01]  /*0010*/  S2R R7, SR_TID.X ;  /* 0x0000000000077919 */ /* 0x000e220000002100 */
[----:B------:R-:W-:-:S06]  /*0020*/  HFMA2 R0, -RZ, RZ, -0.05206298828125, -0.05206298828125 ;  /* 0xaaaaaaaaff007431 */ /* 0x000fcc00000001ff */
[----:B------:R-:W1:Y:S01]  /*0030*/  LDC.64 R2, c[0x0][0x380] ;  /* 0x0000e000ff027b82 */ /* 0x000e620000000a00 */
[----:B------:R-:W2:Y:S01]  /*0040*/  LDCU.64 UR4, c[0x0][0x358] ;  /* 0x00006b00ff0477ac */ /* 0x000ea20008000a00 */
[----:B0-----:R-:W2:Y:S01]  /*0050*/  SHFL.UP PT, R5, R7, 0x4, RZ ;  /* 0x0480000007057989 */ /* 0x001ea200000e00ff */
[----:B-1----:R-:W-:-:S05]  /*0060*/  IMAD.WIDE.U32 R2, R7, 0x4, R2 ;  /* 0x0000000407027825 */ /* 0x002fca00078e0002 */
[----:B--2---:R-:W-:Y:S01]  /*0070*/  STG.E desc[UR4][R2.64], R5 ;  /* 0x0000000502007986 */ /* 0x004fe2000c101904 */
[----:B------:R-:W-:Y:S05]  /*0080*/  EXIT ;  /* 0x000000000000794d */ /* 0x000fea0003800000 */
.L_x_2:
        /* <DEDUP_REMOVED lines=15> */
.L_x_7:


//--------------------- .text._Z14shfl_sync_downPi --------------------------
	.section	.text._Z14shfl_sync_downPi,"ax",@progbits
	.align	128
        .global         _Z14shfl_sync_downPi
        .type           _Z14shfl_sync_downPi,@function
        .size           _Z14shfl_sync_downPi,(.L_x_8 - _Z14shfl_sync_downPi)
        .other          _Z14shfl_sync_downPi,@"STO_CUDA_ENTRY STV_DEFAULT"
_Z14shfl_sync_downPi:
.text._Z14shfl_sync_downPi:
[----:B------:R-:W-:Y:S01]  /*0000*/  LDC R1, c[0x0][0x37c] ;  /* 0x0000df00ff017b82 */ /* 0x000fe20000000800 */
[----:B------:R-:W0:Y:S01]  /*0010*/  S2R R7, SR_TID.X ;  /* 0x0000000000077919 */ /* 0x000e220000002100 */
[----:B------:R-:W-:-:S06]  /*0020*/  HFMA2 R0, -RZ, RZ, -0.05206298828125, -0.05206298828125 ;  /* 0xaaaaaaaaff007431 */ /* 0x000fcc00000001ff */
[----:B------:R-:W1:Y:S01]  /*0030*/  LDC.64 R2, c[0x0][0x380] ;  /* 0x0000e000ff027b82 */ /* 0x000e620000000a00 */
[----:B------:R-:W2:Y:S01]  /*0040*/  LDCU.64 UR4, c[0x0][0x358] ;  /* 0x00006b00ff0477ac */ /* 0x000ea20008000a00 */
[----:B0-----:R-:W2:Y:S01]  /*0050*/  SHFL.DOWN PT, R5, R7, 0x4, 0x1f ;  /* 0x08801f0007057f89 */ /* 0x001ea200000e0000 */
[----:B-1----:R-:W-:-:S05]  /*0060*/  IMAD.WIDE.U32 R2, R7, 0x4, R2 ;  /* 0x0000000407027825 */ /* 0x002fca00078e0002 */
[----:B--2---:R-:W-:Y:S01]  /*0070*/  STG.E desc[UR4][R2.64], R5 ;  /* 0x0000000502007986 */ /* 0x004fe2000c101904 */
[----:B------:R-:W-:Y:S05]  /*0080*/  EXIT ;  /* 0x000000000000794d */ /* 0x000fea0003800000 */
.L_x_3:
        /* <DEDUP_REMOVED lines=15> */
.L_x_8:


//--------------------- .text._Z14shfl_sync_bflyPi --------------------------
	.section	.text._Z14shfl_sync_bflyPi,"ax",@progbits
	.align	128
        .global         _Z14shfl_sync_bflyPi
        .type           _Z14shfl_sync_bflyPi,@function
        .size           _Z14shfl_sync_bflyPi,(.L_x_9 - _Z14shfl_sync_bflyPi)
        .other          _Z14shfl_sync_bflyPi,@"STO_CUDA_ENTRY STV_DEFAULT"
_Z14shfl_sync_bflyPi:
.text._Z14shfl_sync_bflyPi:
[----:B------:R-:W-:Y:S01]  /*0000*/  LDC R1, c[0x0][0x37c] ;  /* 0x0000df00ff017b82 */ /* 0x000fe20000000800 */
[----:B------:R-:W0:Y:S01]  /*0010*/  S2R R7, SR_TID.X ;  /* 0x0000000000077919 */ /* 0x000e220000002100 */
[----:B------:R-:W-:-:S06]  /*0020*/  HFMA2 R0, -RZ, RZ, -0.05206298828125, -0.05206298828125 ;  /* 0xaaaaaaaaff007431 */ /* 0x000fcc00000001ff */
[----:B------:R-:W1:Y:S01]  /*0030*/  LDC.64 R2, c[0x0][0x380] ;  /* 0x0000e000ff027b82 */ /* 0x000e620000000a00 */
[----:B------:R-:W2:Y:S01]  /*0040*/  LDCU.64 UR4, c[0x0][0x358] ;  /* 0x00006b00ff0477ac */ /* 0x000ea20008000a00 */
[----:B0-----:R-:W2:Y:S01]  /*0050*/  SHFL.BFLY PT, R5, R7, 0x4, 0x1f ;  /* 0x0c801f0007057f89 */ /* 0x001ea200000e0000 */
[----:B-1----:R-:W-:-:S05]  /*0060*/  IMAD.WIDE.U32 R2, R7, 0x4, R2 ;  /* 0x0000000407027825 */ /* 0x002fca00078e0002 */
[----:B--2---:R-:W-:Y:S01]  /*0070*/  STG.E desc[UR4][R2.64], R5 ;  /* 0x0000000502007986 */ /* 0x004fe2000c101904 */
[----:B------:R-:W-:Y:S05]  /*0080*/  EXIT ;  /* 0x000000000000794d */ /* 0x000fea0003800000 */
.L_x_4:
        /* <DEDUP_REMOVED lines=15> */
.L_x_9:


//--------------------- .nv.shared.reserved.0     --------------------------
	.section	.nv.shared.reserved.0,"aw",@nobits
	.weak		__nv_reservedSMEM_offset_0_alias
	.size		__nv_reservedSMEM_offset_0_alias, 0, 64
	.other		__nv_reservedSMEM_offset_0_alias,@"STO_CUDA_RESERVED_SHARED STV_DEFAULT"
__nv_reservedSMEM_offset_0_alias:
	.zero		0
	.zero		64


//--------------------- .nv.global                --------------------------
	.section	.nv.global,"aw",@nobits
.nv.global:
	.type		_ZN34_INTERNAL_47f9c2fc_4_k_cu_034953606thrust24THRUST_300001_SM_1000_NS12placeholders2_5E,@object
	.size		_ZN34_INTERNAL_47f9c2fc_4_k_cu_034953606thrust24THRUST_300001_SM_1000_NS12placeholders2_5E,(_ZN34_INTERNAL_47f9c2fc_4_k_cu_034953604cuda3std3__45__cpo6cbeginE - _ZN34_INTERNAL_47f9c2fc_4_k_cu_034953606thrust24THRUST_300001_SM_1000_NS12placeholders2_5E)
_ZN34_INTERNAL_47f9c2fc_4_k_cu_034953606thrust24THRUST_300001_SM_1000_NS12placeholders2_5E:
	.zero		1
	.type		_ZN34_INTERNAL_47f9c2fc_4_k_cu_034953604cuda3std3__45__cpo6cbeginE,@object
	.size		_ZN34_INTERNAL_47f9c2fc_4_k_cu_034953604cuda3std3__45__cpo6cbeginE,(_ZN34_INTERNAL_47f9c2fc_4_k_cu_034953604cuda3std6ranges3__45__cpo6cbeginE - _ZN34_INTERNAL_47f9c2fc_4_k_cu_034953604cuda3std3__45__cpo6cbeginE)
_ZN34_INTERNAL_47f9c2fc_4_k_cu_034953604cuda3std3__45__cpo6cbeginE:
	.zero		1
	.type		_ZN34_INTERNAL_47f9c2fc_4_k_cu_034953604cuda3std6ranges3__45__cpo6cbeginE,@object
	.size		_ZN34_INTERNAL_47f9c2fc_4_k_cu_034953604cuda3std6ranges3__45__cpo6cbeginE,(_ZN34_INTERNAL_47f9c2fc_4_k_cu_034953604cuda3std3__48in_placeE - _ZN34_INTERNAL_47f9c2fc_4_k_cu_034953604cuda3std6ranges3__45__cpo6cbeginE)
_ZN34_INTERNAL_47f9c2fc_4_k_cu_034953604cuda3std6ranges3__45__cpo6cbeginE:
	.zero		1
	.type		_ZN34_INTERNAL_47f9c2fc_4_k_cu_034953604cuda3std3__48in_placeE,@object
	.size		_ZN34_INTERNAL_47f9c2fc_4_k_cu_034953604cuda3std3__48in_placeE,(_ZN34_INTERNAL_47f9c2fc_4_k_cu_034953604cuda3std6ranges3__45__cpo4sizeE - _ZN34_INTERNAL_47f9c2fc_4_k_cu_034953604cuda3std3__48in_placeE)
_ZN34_INTERNAL_47f9c2fc_4_k_cu_034953604cuda3std3__48in_placeE:
	.zero		1
	.type		_ZN34_INTERNAL_47f9c2fc_4_k_cu_034953604cuda3std6ranges3__45__cpo4sizeE,@object
	.size		_ZN34_INTERNAL_47f9c2fc_4_k_cu_034953604cuda3std6ranges3__45__cpo4sizeE,(_ZN34_INTERNAL_47f9c2fc_4_k_cu_034953606thrust24THRUST_300001_SM_1000_NS12placeholders2_9E - _ZN34_INTERNAL_47f9c2fc_4_k_cu_034953604cuda3std6ranges3__45__cpo4sizeE)
_ZN34_INTERNAL_47f9c2fc_4_k_cu_034953604cuda3std6ranges3__45__cpo4sizeE:
	.zero		1
	.type		_ZN34_INTERNAL_47f9c2fc_4_k_cu_034953606thrust24THRUST_300001_SM_1000_NS12placeholders2_9E,@object
	.size		_ZN34_INTERNAL_47f9c2fc_4_k_cu_034953606thrust24THRUST_300001_SM_1000_NS12placeholders2_9E,(_ZN34_INTERNAL_47f9c2fc_4_k_cu_034953604cuda3std3__45__cpo7crbeginE - _ZN34_INTERNAL_47f9c2fc_4_k_cu_034953606thrust24THRUST_300001_SM_1000_NS12placeholders2_9E)
_ZN34_INTERNAL_47f9c2fc_4_k_cu_034953606thrust24THRUST_300001_SM_1000_NS12placeholders2_9E:
	.zero		1
	.type		_ZN34_INTERNAL_47f9c2fc_4_k_cu_034953604cuda3std3__45__cpo7crbeginE,@object
	.size		_ZN34_INTERNAL_47f9c2fc_4_k_cu_034953604cuda3std3__45__cpo7crbeginE,(_ZN34_INTERNAL_47f9c2fc_4_k_cu_034953604cuda3std6ranges3__45__cpo4nextE - _ZN34_INTERNAL_47f9c2fc_4_k_cu_034953604cuda3std3__45__cpo7crbeginE)
_ZN34_INTERNAL_47f9c2fc_4_k_cu_034953604cuda3std3__45__cpo7crbeginE:
	.zero		1
	.type		_ZN34_INTERNAL_47f9c2fc_4_k_cu_034953604cuda3std6ranges3__45__cpo4nextE,@object
	.size		_ZN34_INTERNAL_47f9c2fc_4_k_cu_034953604cuda3std6ranges3__45__cpo4nextE,(_ZN34_INTERNAL_47f9c2fc_4_k_cu_034953604cuda3std6ranges3__45__cpo4swapE - _ZN34_INTERNAL_47f9c2fc_4_k_cu_034953604cuda3std6ranges3__45__cpo4nextE)
_ZN34_INTERNAL_47f9c2fc_4_k_cu_034953604cuda3std6ranges3__45__cpo4nextE:
	.zero		1
	.type		_ZN34_INTERNAL_47f9c2fc_4_k_cu_034953604cuda3std6ranges3__45__cpo4swapE,@object
	.size		_ZN34_INTERNAL_47f9c2fc_4_k_cu_034953604cuda3std6ranges3__45__cpo4swapE,(_ZN34_INTERNAL_47f9c2fc_4_k_cu_034953606thrust24THRUST_300001_SM_1000_NS12placeholders2_1E - _ZN34_INTERNAL_47f9c2fc_4_k_cu_034953604cuda3std6ranges3__45__cpo4swapE)
_ZN34_INTERNAL_47f9c2fc_4_k_cu_034953604cuda3std6ranges3__45__cpo4swapE:
	.zero		1
	.type		_ZN34_INTERNAL_47f9c2fc_4_k_cu_034953606thrust24THRUST_300001_SM_1000_NS12placeholders2_1E,@object
	.size		_ZN34_INTERNAL_47f9c2fc_4_k_cu_034953606thrust24THRUST_300001_SM_1000_NS12placeholders2_1E,(_ZN34_INTERNAL_47f9c2fc_4_k_cu_034953606thrust24THRUST_300001_SM_1000_NS12placeholders2_3E - _ZN34_INTERNAL_47f9c2fc_4_k_cu_034953606thrust24THRUST_300001_SM_1000_NS12placeholders2_1E)
_ZN34_INTERNAL_47f9c2fc_4_k_cu_034953606thrust24THRUST_300001_SM_1000_NS12placeholders2_1E:
	.zero		1
	.type		_ZN34_INTERNAL_47f9c2fc_4_k_cu_034953606thrust24THRUST_300001_SM_1000_NS12placeholders2_3E,@object
	.size		_ZN34_INTERNAL_47f9c2fc_4_k_cu_034953606thrust24THRUST_300001_SM_1000_NS12placeholders2_3E,(_ZN34_INTERNAL_47f9c2fc_4_k_cu_034953604cuda3std3__45__cpo5beginE - _ZN34_INTERNAL_47f9c2fc_4_k_cu_034953606thrust24THRUST_300001_SM_1000_NS12placeholders2_3E)
_ZN34_INTERNAL_47f9c2fc_4_k_cu_034953606thrust24THRUST_300001_SM_1000_NS12placeholders2_3E:
	.zero		1
	.type		_ZN34_INTERNAL_47f9c2fc_4_k_cu_034953604cuda3std3__45__cpo5beginE,@object
	.size		_ZN34_INTERNAL_47f9c2fc_4_k_cu_034953604cuda3std3__45__cpo5beginE,(_ZN34_INTERNAL_47f9c2fc_4_k_cu_034953604cuda3std6ranges3__45__cpo5beginE - _ZN34_INTERNAL_47f9c2fc_4_k_cu_034953604cuda3std3__45__cpo5beginE)
_ZN34_INTERNAL_47f9c2fc_4_k_cu_034953604cuda3std3__45__cpo5beginE:
	.zero		1
	.type		_ZN34_INTERNAL_47f9c2fc_4_k_cu_034953604cuda3std6ranges3__45__cpo5beginE,@object
	.size		_ZN34_INTERNAL_47f9c2fc_4_k_cu_034953604cuda3std6ranges3__45__cpo5beginE,(_ZN34_INTERNAL_47f9c2fc_4_k_cu_034953604cuda3std3__436_GLOBAL__N__47f9c2fc_4_k_cu_034953606ignoreE - _ZN34_INTERNAL_47f9c2fc_4_k_cu_034953604cuda3std6ranges3__45__cpo5beginE)
_ZN34_INTERNAL_47f9c2fc_4_k_cu_034953604cuda3std6ranges3__45__cpo5beginE:
	.zero		1
	.type		_ZN34_INTERNAL_47f9c2fc_4_k_cu_034953604cuda3std3__436_GLOBAL__N__47f9c2fc_4_k_cu_034953606ignoreE,@object
	.size		_ZN34_INTERNAL_47f9c2fc_4_k_cu_034953604cuda3std3__436_GLOBAL__N__47f9c2fc_4_k_cu_034953606ignoreE,(_ZN34_INTERNAL_47f9c2fc_4_k_cu_034953604cuda3std6ranges3__45__cpo4dataE - _ZN34_INTERNAL_47f9c2fc_4_k_cu_034953604cuda3std3__436_GLOBAL__N__47f9c2fc_4_k_cu_034953606ignoreE)
_ZN34_INTERNAL_47f9c2fc_4_k_cu_034953604cuda3std3__436_GLOBAL__N__47f9c2fc_4_k_cu_034953606ignoreE:
	.zero		1
	.type		_ZN34_INTERNAL_47f9c2fc_4_k_cu_034953604cuda3std6ranges3__45__cpo4dataE,@object
	.size		_ZN34_INTERNAL_47f9c2fc_4_k_cu_034953604cuda3std6ranges3__45__cpo4dataE,(_ZN34_INTERNAL_47f9c2fc_4_k_cu_034953606thrust24THRUST_300001_SM_1000_NS12placeholders2_7E - _ZN34_INTERNAL_47f9c2fc_4_k_cu_034953604cuda3std6ranges3__45__cpo4dataE)
_ZN34_INTERNAL_47f9c2fc_4_k_cu_034953604cuda3std6ranges3__45__cpo4dataE:
	.zero		1
	.type		_ZN34_INTERNAL_47f9c2fc_4_k_cu_034953606thrust24THRUST_300001_SM_1000_NS12placeholders2_7E,@object
	.size		_ZN34_INTERNAL_47f9c2fc_4_k_cu_034953606thrust24THRUST_300001_SM_1000_NS12placeholders2_7E,(_ZN34_INTERNAL_47f9c2fc_4_k_cu_034953604cuda3std3__45__cpo6rbeginE - _ZN34_INTERNAL_47f9c2fc_4_k_cu_034953606thrust24THRUST_300001_SM_1000_NS12placeholders2_7E)
_ZN34_INTERNAL_47f9c2fc_4_k_cu_034953606thrust24THRUST_300001_SM_1000_NS12placeholders2_7E:
	.zero		1
	.type		_ZN34_INTERNAL_47f9c2fc_4_k_cu_034953604cuda3std3__45__cpo6rbeginE,@object
	.size		_ZN34_INTERNAL_47f9c2fc_4_k_cu_034953604cuda3std3__45__cpo6rbeginE,(_ZN34_INTERNAL_47f9c2fc_4_k_cu_034953604cuda3std6ranges3__45__cpo7advanceE - _ZN34_INTERNAL_47f9c2fc_4_k_cu_034953604cuda3std3__45__cpo6rbeginE)
_ZN34_INTERNAL_47f9c2fc_4_k_cu_034953604cuda3std3__45__cpo6rbeginE:
	.zero		1
	.type		_ZN34_INTERNAL_47f9c2fc_4_k_cu_034953604cuda3std6ranges3__45__cpo7advanceE,@object
	.size		_ZN34_INTERNAL_47f9c2fc_4_k_cu_034953604cuda3std6ranges3__45__cpo7advanceE,(_ZN34_INTERNAL_47f9c2fc_4_k_cu_034953604cuda3std3__47nulloptE - _ZN34_INTERNAL_47f9c2fc_4_k_cu_034953604cuda3std6ranges3__45__cpo7advanceE)
_ZN34_INTERNAL_47f9c2fc_4_k_cu_034953604cuda3std6ranges3__45__cpo7advanceE:
	.zero		1
	.type		_ZN34_INTERNAL_47f9c2fc_4_k_cu_034953604cuda3std3__47nulloptE,@object
	.size		_ZN34_INTERNAL_47f9c2fc_4_k_cu_034953604cuda3std3__47nulloptE,(_ZN34_INTERNAL_47f9c2fc_4_k_cu_034953604cuda3std6ranges3__45__cpo8distanceE - _ZN34_INTERNAL_47f9c2fc_4_k_cu_034953604cuda3std3__47nulloptE)
_ZN34_INTERNAL_47f9c2fc_4_k_cu_034953604cuda3std3__47nulloptE:
	.zero		1
	.type		_ZN34_INTERNAL_47f9c2fc_4_k_cu_034953604cuda3std6ranges3__45__cpo8distanceE,@object
	.size		_ZN34_INTERNAL_47f9c2fc_4_k_cu_034953604cuda3std6ranges3__45__cpo8distanceE,(_ZN34_INTERNAL_47f9c2fc_4_k_cu_034953606thrust24THRUST_300001_SM_1000_NS12placeholders2_6E - _ZN34_INTERNAL_47f9c2fc_4_k_cu_034953604cuda3std6ranges3__45__cpo8distanceE)
_ZN34_INTERNAL_47f9c2fc_4_k_cu_034953604cuda3std6ranges3__45__cpo8distanceE:
	.zero		1
	.type		_ZN34_INTERNAL_47f9c2fc_4_k_cu_034953606thrust24THRUST_300001_SM_1000_NS12placeholders2_6E,@object
	.size		_ZN34_INTERNAL_47f9c2fc_4_k_cu_034953606thrust24THRUST_300001_SM_1000_NS12placeholders2_6E,(_ZN34_INTERNAL_47f9c2fc_4_k_cu_034953604cuda3std3__45__cpo4cendE - _ZN34_INTERNAL_47f9c2fc_4_k_cu_034953606thrust24THRUST_300001_SM_1000_NS12placeholders2_6E)
_ZN34_INTERNAL_47f9c2fc_4_k_cu_034953606thrust24THRUST_300001_SM_1000_NS12placeholders2_6E:
	.zero		1
	.type		_ZN34_INTERNAL_47f9c2fc_4_k_cu_034953604cuda3std3__45__cpo4cendE,@object
	.size		_ZN34_INTERNAL_47f9c2fc_4_k_cu_034953604cuda3std3__45__cpo4cendE,(_ZN34_INTERNAL_47f9c2fc_4_k_cu_034953604cuda3std6ranges3__45__cpo4cendE - _ZN34_INTERNAL_47f9c2fc_4_k_cu_034953604cuda3std3__45__cpo4cendE)
_ZN34_INTERNAL_47f9c2fc_4_k_cu_034953604cuda3std3__45__cpo4cendE:
	.zero		1
	.type		_ZN34_INTERNAL_47f9c2fc_4_k_cu_034953604cuda3std6ranges3__45__cpo4cendE,@object
	.size		_ZN34_INTERNAL_47f9c2fc_4_k_cu_034953604cuda3std6ranges3__45__cpo4cendE,(_ZN34_INTERNAL_47f9c2fc_4_k_cu_034953604cuda3std3__420unreachable_sentinelE - _ZN34_INTERNAL_47f9c2fc_4_k_cu_034953604cuda3std6ranges3__45__cpo4cendE)
_ZN34_INTERNAL_47f9c2fc_4_k_cu_034953604cuda3std6ranges3__45__cpo4cendE:
	.zero		1
	.type		_ZN34_INTERNAL_47f9c2fc_4_k_cu_034953604cuda3std3__420unreachable_sentinelE,@object
	.size		_ZN34_INTERNAL_47f9c2fc_4_k_cu_034953604cuda3std3__420unreachable_sentinelE,(_ZN34_INTERNAL_47f9c2fc_4_k_cu_034953604cuda3std6ranges3__45__cpo5ssizeE - _ZN34_INTERNAL_47f9c2fc_4_k_cu_034953604cuda3std3__420unreachable_sentinelE)
_ZN34_INTERNAL_47f9c2fc_4_k_cu_034953604cuda3std3__420unreachable_sentinelE:
	.zero		1
	.type		_ZN34_INTERNAL_47f9c2fc_4_k_cu_034953604cuda3std6ranges3__45__cpo5ssizeE,@object
	.size		_ZN34_INTERNAL_47f9c2fc_4_k_cu_034953604cuda3std6ranges3__45__cpo5ssizeE,(_ZN34_INTERNAL_47f9c2fc_4_k_cu_034953606thrust24THRUST_300001_SM_1000_NS12placeholders3_10E - _ZN34_INTERNAL_47f9c2fc_4_k_cu_034953604cuda3std6ranges3__45__cpo5ssizeE)
_ZN34_INTERNAL_47f9c2fc_4_k_cu_034953604cuda3std6ranges3__45__cpo5ssizeE:
	.zero		1
	.type		_ZN34_INTERNAL_47f9c2fc_4_k_cu_034953606thrust24THRUST_300001_SM_1000_NS12placeholders3_10E,@object
	.size		_ZN34_INTERNAL_47f9c2fc_4_k_cu_034953606thrust24THRUST_300001_SM_1000_NS12placeholders3_10E,(_ZN34_INTERNAL_47f9c2fc_4_k_cu_034953604cuda3std3__45__cpo5crendE - _ZN34_INTERNAL_47f9c2fc_4_k_cu_034953606thrust24THRUST_300001_SM_1000_NS12placeholders3_10E)
_ZN34_INTERNAL_47f9c2fc_4_k_cu_034953606thrust24THRUST_300001_SM_1000_NS12placeholders3_10E:
	.zero		1
	.type		_ZN34_INTERNAL_47f9c2fc_4_k_cu_034953604cuda3std3__45__cpo5crendE,@object
	.size		_ZN34_INTERNAL_47f9c2fc_4_k_cu_034953604cuda3std3__45__cpo5crendE,(_ZN34_INTERNAL_47f9c2fc_4_k_cu_034953604cuda3std6ranges3__45__cpo4prevE - _ZN34_INTERNAL_47f9c2fc_4_k_cu_034953604cuda3std3__45__cpo5crendE)
_ZN34_INTERNAL_47f9c2fc_4_k_cu_034953604cuda3std3__45__cpo5crendE:
	.zero		1
	.type		_ZN34_INTERNAL_47f9c2fc_4_k_cu_034953604cuda3std6ranges3__45__cpo4prevE,@object
	.size		_ZN34_INTERNAL_47f9c2fc_4_k_cu_034953604cuda3std6ranges3__45__cpo4prevE,(_ZN34_INTERNAL_47f9c2fc_4_k_cu_034953604cuda3std6ranges3__45__cpo9iter_moveE - _ZN34_INTERNAL_47f9c2fc_4_k_cu_034953604cuda3std6ranges3__45__cpo4prevE)
_ZN34_INTERNAL_47f9c2fc_4_k_cu_034953604cuda3std6ranges3__45__cpo4prevE:
	.zero		1
	.type		_ZN34_INTERNAL_47f9c2fc_4_k_cu_034953604cuda3std6ranges3__45__cpo9iter_moveE,@object
	.size		_ZN34_INTERNAL_47f9c2fc_4_k_cu_034953604cuda3std6ranges3__45__cpo9iter_moveE,(_ZN34_INTERNAL_47f9c2fc_4_k_cu_034953606thrust24THRUST_300001_SM_1000_NS12placeholders2_2E - _ZN34_INTERNAL_47f9c2fc_4_k_cu_034953604cuda3std6ranges3__45__cpo9iter_moveE)
_ZN34_INTERNAL_47f9c2fc_4_k_cu_034953604cuda3std6ranges3__45__cpo9iter_moveE:
	.zero		1
	.type		_ZN34_INTERNAL_47f9c2fc_4_k_cu_034953606thrust24THRUST_300001_SM_1000_NS12placeholders2_2E,@object
	.size		_ZN34_INTERNAL_47f9c2fc_4_k_cu_034953606thrust24THRUST_300001_SM_1000_NS12placeholders2_2E,(_ZN34_INTERNAL_47f9c2fc_4_k_cu_034953606thrust24THRUST_300001_SM_1000_NS12placeholders2_4E - _ZN34_INTERNAL_47f9c2fc_4_k_cu_034953606thrust24THRUST_300001_SM_1000_NS12placeholders2_2E)
_ZN34_INTERNAL_47f9c2fc_4_k_cu_034953606thrust24THRUST_300001_SM_1000_NS12placeholders2_2E:
	.zero		1
	.type		_ZN34_INTERNAL_47f9c2fc_4_k_cu_034953606thrust24THRUST_300001_SM_1000_NS12placeholders2_4E,@object
	.size		_ZN34_INTERNAL_47f9c2fc_4_k_cu_034953606thrust24THRUST_300001_SM_1000_NS12placeholders2_4E,(_ZN34_INTERNAL_47f9c2fc_4_k_cu_034953604cuda3std3__45__cpo3endE - _ZN34_INTERNAL_47f9c2fc_4_k_cu_034953606thrust24THRUST_300001_SM_1000_NS12placeholders2_4E)
_ZN34_INTERNAL_47f9c2fc_4_k_cu_034953606thrust24THRUST_300001_SM_1000_NS12placeholders2_4E:
	.zero		1
	.type		_ZN34_INTERNAL_47f9c2fc_4_k_cu_034953604cuda3std3__45__cpo3endE,@object
	.size		_ZN34_INTERNAL_47f9c2fc_4_k_cu_034953604cuda3std3__45__cpo3endE,(_ZN34_INTERNAL_47f9c2fc_4_k_cu_034953604cuda3std6ranges3__45__cpo3endE - _ZN34_INTERNAL_47f9c2fc_4_k_cu_034953604cuda3std3__45__cpo3endE)
_ZN34_INTERNAL_47f9c2fc_4_k_cu_034953604cuda3std3__45__cpo3endE:
	.zero		1
	.type		_ZN34_INTERNAL_47f9c2fc_4_k_cu_034953604cuda3std6ranges3__45__cpo3endE,@object
	.size		_ZN34_INTERNAL_47f9c2fc_4_k_cu_034953604cuda3std6ranges3__45__cpo3endE,(_ZN34_INTERNAL_47f9c2fc_4_k_cu_034953604cuda3std3__419piecewise_constructE - _ZN34_INTERNAL_47f9c2fc_4_k_cu_034953604cuda3std6ranges3__45__cpo3endE)
_ZN34_INTERNAL_47f9c2fc_4_k_cu_034953604cuda3std6ranges3__45__cpo3endE:
	.zero		1
	.type		_ZN34_INTERNAL_47f9c2fc_4_k_cu_034953604cuda3std3__419piecewise_constructE,@object
	.size		_ZN34_INTERNAL_47f9c2fc_4_k_cu_034953604cuda3std3__419piecewise_constructE,(_ZN34_INTERNAL_47f9c2fc_4_k_cu_034953604cuda3std6ranges3__45__cpo5cdataE - _ZN34_INTERNAL_47f9c2fc_4_k_cu_034953604cuda3std3__419piecewise_constructE)
_ZN34_INTERNAL_47f9c2fc_4_k_cu_034953604cuda3std3__419piecewise_constructE:
	.zero		1
	.type		_ZN34_INTERNAL_47f9c2fc_4_k_cu_034953604cuda3std6ranges3__45__cpo5cdataE,@object
	.size		_ZN34_INTERNAL_47f9c2fc_4_k_cu_034953604cuda3std6ranges3__45__cpo5cdataE,(_ZN34_INTERNAL_47f9c2fc_4_k_cu_034953606thrust24THRUST_300001_SM_1000_NS12placeholders2_8E - _ZN34_INTERNAL_47f9c2fc_4_k_cu_034953604cuda3std6ranges3__45__cpo5cdataE)
_ZN34_INTERNAL_47f9c2fc_4_k_cu_034953604cuda3std6ranges3__45__cpo5cdataE:
	.zero		1
	.type		_ZN34_INTERNAL_47f9c2fc_4_k_cu_034953606thrust24THRUST_300001_SM_1000_NS12placeholders2_8E,@object
	.size		_ZN34_INTERNAL_47f9c2fc_4_k_cu_034953606thrust24THRUST_300001_SM_1000_NS12placeholders2_8E,(_ZN34_INTERNAL_47f9c2fc_4_k_cu_034953604cuda3std3__45__cpo4rendE - _ZN34_INTERNAL_47f9c2fc_4_k_cu_034953606thrust24THRUST_300001_SM_1000_NS12placeholders2_8E)
_ZN34_INTERNAL_47f9c2fc_4_k_cu_034953606thrust24THRUST_300001_SM_1000_NS12placeholders2_8E:
	.zero		1
	.type		_ZN34_INTERNAL_47f9c2fc_4_k_cu_034953604cuda3std3__45__cpo4rendE,@object
	.size		_ZN34_INTERNAL_47f9c2fc_4_k_cu_034953604cuda3std3__45__cpo4rendE,(_ZN34_INTERNAL_47f9c2fc_4_k_cu_034953604cuda3std6ranges3__45__cpo9iter_swapE - _ZN34_INTERNAL_47f9c2fc_4_k_cu_034953604cuda3std3__45__cpo4rendE)
_ZN34_INTERNAL_47f9c2fc_4_k_cu_034953604cuda3std3__45__cpo4rendE:
	.zero		1
	.type		_ZN34_INTERNAL_47f9c2fc_4_k_cu_034953604cuda3std6ranges3__45__cpo9iter_swapE,@object
	.size		_ZN34_INTERNAL_47f9c2fc_4_k_cu_034953604cuda3std6ranges3__45__cpo9iter_swapE,(_ZN34_INTERNAL_47f9c2fc_4_k_cu_034953604cuda3std3__48unexpectE - _ZN34_INTERNAL_47f9c2fc_4_k_cu_034953604cuda3std6ranges3__45__cpo9iter_swapE)
_ZN34_INTERNAL_47f9c2fc_4_k_cu_034953604cuda3std6ranges3__45__cpo9iter_swapE:
	.zero		1
	.type		_ZN34_INTERNAL_47f9c2fc_4_k_cu_034953604cuda3std3__48unexpectE,@object
	.size		_ZN34_INTERNAL_47f9c2fc_4_k_cu_034953604cuda3std3__48unexpectE,(_ZN34_INTERNAL_47f9c2fc_4_k_cu_034953606thrust24THRUST_300001_SM_1000_NS6system6detail10sequential3seqE - _ZN34_INTERNAL_47f9c2fc_4_k_cu_034953604cuda3std3__48unexpectE)
_ZN34_INTERNAL_47f9c2fc_4_k_cu_034953604cuda3std3__48unexpectE:
	.zero		1
	.type		_ZN34_INTERNAL_47f9c2fc_4_k_cu_034953606thrust24THRUST_300001_SM_1000_NS6system6detail10sequential3seqE,@object
	.size		_ZN34_INTERNAL_47f9c2fc_4_k_cu_034953606thrust24THRUST_300001_SM_1000_NS6system6detail10sequential3seqE,(.L_29 - _ZN34_INTERNAL_47f9c2fc_4_k_cu_034953606thrust24THRUST_300001_SM_1000_NS6system6detail10sequential3seqE)
_ZN34_INTERNAL_47f9c2fc_4_k_cu_034953606thrust24THRUST_300001_SM_1000_NS6system6detail10sequential3seqE:
	.zero		1
.L_29:


//--------------------- .nv.constant0._ZN3cub18CUB_300001_SM_10006detail11EmptyKernelIvEEvv --------------------------
	.section	.nv.constant0._ZN3cub18CUB_300001_SM_10006detail11EmptyKernelIvEEvv,"a",@progbits
	.sectionflags	@""
	.align	4
.nv.constant0._ZN3cub18CUB_300001_SM_10006detail11EmptyKernelIvEEvv:
	.zero		896


//--------------------- .nv.constant0._Z13shfl_sync_idxPi --------------------------
	.section	.nv.constant0._Z13shfl_sync_idxPi,"a",@progbits
	.sectionflags	@""
	.align	4
.nv.constant0._Z13shfl_sync_idxPi:
	.zero		904


//--------------------- .nv.constant0._Z12shfl_sync_upPi --------------------------
	.section	.nv.constant0._Z12shfl_sync_upPi,"a",@progbits
	.sectionflags	@""
	.align	4
.nv.constant0._Z12shfl_sync_upPi:
	.zero		904


//--------------------- .nv.constant0._Z14shfl_sync_downPi --------------------------
	.section	.nv.constant0._Z14shfl_sync_downPi,"a",@progbits
	.sectionflags	@""
	.align	4
.nv.constant0._Z14shfl_sync_downPi:
	.zero		904


//--------------------- .nv.constant0._Z14shfl_sync_bflyPi --------------------------
	.section	.nv.constant0._Z14shfl_sync_bflyPi,"a",@progbits
	.sectionflags	@""
	.align	4
.nv.constant0._Z14shfl_sync_bflyPi:
	.zero		904


//--------------------- SYMBOLS --------------------------

	.type		.nv.reservedSmem.offset0,@object
	.size		.nv.reservedSmem.offset0,0x4
